//
// Generated by NVIDIA NVVM Compiler
//
// Compiler Build ID: CL-36424714
// Cuda compilation tools, release 13.0, V13.0.88
// Based on NVVM 20.0.0
//

.version 9.0
.target sm_100
.address_size 64

	// .globl	_Z12histogramGPUPcPji
// _ZZ12histogramGPUPcPjiE17private_histogram has been demoted

.visible .entry _Z12histogramGPUPcPji(
	.param .u64 .ptr .align 1 _Z12histogramGPUPcPji_param_0,
	.param .u64 .ptr .align 1 _Z12histogramGPUPcPji_param_1,
	.param .u32 _Z12histogramGPUPcPji_param_2
)
{
	.reg .pred 	%p<12>;
	.reg .b16 	%rs<7>;
	.reg .b32 	%r<62>;
	.reg .b64 	%rd<13>;
	// demoted variable
	.shared .align 4 .b8 _ZZ12histogramGPUPcPjiE17private_histogram[20];
	ld.param.u64 	%rd6, [_Z12histogramGPUPcPji_param_0];
	ld.param.u64 	%rd7, [_Z12histogramGPUPcPji_param_1];
	ld.param.u32 	%r28, [_Z12histogramGPUPcPji_param_2];
	mov.u32 	%r29, %ctaid.x;
	mov.u32 	%r1, %ntid.x;
	mov.u32 	%r61, %tid.x;
	mad.lo.s32 	%r53, %r29, %r1, %r61;
	setp.gt.u32 	%p1, %r61, 4;
	@%p1 bra 	$L__BB0_3;
	shl.b32 	%r30, %r61, 2;
	mov.u32 	%r31, _ZZ12histogramGPUPcPjiE17private_histogram;
	add.s32 	%r51, %r31, %r30;
	shl.b32 	%r5, %r1, 2;
	mov.u32 	%r52, %r61;
$L__BB0_2:
	mov.b32 	%r32, 0;
	st.shared.u32 	[%r51], %r32;
	add.s32 	%r52, %r52, %r1;
	add.s32 	%r51, %r51, %r5;
	setp.lt.u32 	%p2, %r52, 5;
	@%p2 bra 	$L__BB0_2;
$L__BB0_3:
	bar.sync 	0;
	setp.ge.s32 	%p3, %r53, %r28;
	mov.b32 	%r57, -1;
	mov.b32 	%r56, 0;
	@%p3 bra 	$L__BB0_11;
	mov.u32 	%r37, %nctaid.x;
	mul.lo.s32 	%r10, %r1, %r37;
	cvta.to.global.u64 	%rd1, %rd6;
	mov.b32 	%r56, 0;
	mov.b32 	%r57, -1;
$L__BB0_5:
	mov.u32 	%r13, %r56;
	cvt.s64.s32 	%rd8, %r53;
	add.s64 	%rd9, %rd1, %rd8;
	ld.global.u8 	%rs2, [%rd9];
	add.s16 	%rs1, %rs2, -97;
	and.b16  	%rs3, %rs1, 255;
	setp.gt.u16 	%p4, %rs3, 25;
	@%p4 bra 	$L__BB0_10;
	mul.lo.s16 	%rs5, %rs3, 171;
	shr.u16 	%rs6, %rs5, 10;
	cvt.u32.u16 	%r14, %rs6;
	setp.ne.s32 	%p5, %r57, %r14;
	@%p5 bra 	$L__BB0_8;
	add.s32 	%r56, %r13, 1;
	bra.uni 	$L__BB0_10;
$L__BB0_8:
	setp.eq.s32 	%p6, %r13, 0;
	mov.b32 	%r56, 1;
	mov.u32 	%r57, %r14;
	@%p6 bra 	$L__BB0_10;
	shl.b32 	%r40, %r14, 2;
	mov.u32 	%r41, _ZZ12histogramGPUPcPjiE17private_histogram;
	add.s32 	%r42, %r41, %r40;
	atom.shared.add.u32 	%r43, [%r42], %r13;
	mov.u32 	%r57, %r14;
$L__BB0_10:
	add.s32 	%r53, %r53, %r10;
	setp.lt.s32 	%p7, %r53, %r28;
	@%p7 bra 	$L__BB0_5;
$L__BB0_11:
	setp.eq.s32 	%p8, %r56, 0;
	@%p8 bra 	$L__BB0_13;
	shl.b32 	%r44, %r57, 2;
	mov.u32 	%r45, _ZZ12histogramGPUPcPjiE17private_histogram;
	add.s32 	%r46, %r45, %r44;
	atom.shared.add.u32 	%r47, [%r46], %r56;
$L__BB0_13:
	setp.gt.u32 	%p9, %r61, 4;
	bar.sync 	0;
	@%p9 bra 	$L__BB0_18;
	mul.wide.u32 	%rd10, %r61, 4;
	cvta.to.global.u64 	%rd11, %rd7;
	add.s64 	%rd12, %rd11, %rd10;
	mul.wide.u32 	%rd3, %r1, 4;
	shl.b32 	%r48, %r61, 2;
	mov.u32 	%r49, _ZZ12histogramGPUPcPjiE17private_histogram;
	add.s32 	%r60, %r49, %r48;
	shl.b32 	%r22, %r1, 2;
$L__BB0_15:
	ld.shared.u32 	%r25, [%r60];
	setp.lt.s32 	%p10, %r25, 1;
	@%p10 bra 	$L__BB0_17;
	atom.global.add.u32 	%r50, [%rd12], %r25;
$L__BB0_17:
	add.s32 	%r61, %r61, %r1;
	add.s64 	%rd12, %rd12, %rd3;
	add.s32 	%r60, %r60, %r22;
	setp.lt.u32 	%p11, %r61, 5;
	@%p11 bra 	$L__BB0_15;
$L__BB0_18:
	ret;

}


// ===== COMPILED SASS (sm_100) =====

	.target	sm_100

	.elftype	@"ET_EXEC"


//--------------------- .note.nv.tkinfo           --------------------------
	.section	.note.nv.tkinfo,"",@"SHT_NOTE"
	.sectionflags	@"SHF_NOTE_NV_TKINFO"
	.tkinfo
        /*0018*/ 	.word	0x00000002
        /*0030*/ 	.string	""
        /*0030*/ 	.string	"ptxas"
        /*0030*/ 	.string	"Cuda compilation tools, release 13.0, V13.0.88"
        /*0030*/ 	.string	"Build cuda_13.0.r13.0/compiler.36424714_0"
        /*0030*/ 	.string	"-arch sm_100 -m 64 "



//--------------------- .note.nv.cuinfo           --------------------------
	.section	.note.nv.cuinfo,"",@"SHT_NOTE"
	.sectionflags	@"SHF_NOTE_NV_CUINFO"
        /*0018*/ 	.short	0x0002
        /*001a*/ 	.short	0x0064
        /*001c*/ 	.short	0x0082
	.zero		2


//--------------------- .nv.info                  --------------------------
	.section	.nv.info,"",@"SHT_CUDA_INFO"
	.align	4


	//----- nvinfo : EIATTR_REGCOUNT
	.align		4
        /*0000*/ 	.byte	0x04, 0x2f
        /*0002*/ 	.short	(.L_1 - .L_0)
	.align		4
.L_0:
        /*0004*/ 	.word	index@(_Z12histogramGPUPcPji)
        /*0008*/ 	.word	0x0000000e


	//----- nvinfo : EIATTR_FRAME_SIZE
	.align		4
.L_1:
        /*000c*/ 	.byte	0x04, 0x11
        /*000e*/ 	.short	(.L_3 - .L_2)
	.align		4
.L_2:
        /*0010*/ 	.word	index@(_Z12histogramGPUPcPji)
        /*0014*/ 	.word	0x00000000


	//----- nvinfo : EIATTR_MIN_STACK_SIZE
	.align		4
.L_3:
        /*0018*/ 	.byte	0x04, 0x12
        /*001a*/ 	.short	(.L_5 - .L_4)
	.align		4
.L_4:
        /*001c*/ 	.word	index@(_Z12histogramGPUPcPji)
        /*0020*/ 	.word	0x00000000
.L_5:


//--------------------- .nv.compat                --------------------------
	.section	.nv.compat,"",@"SHT_CUDA_COMPAT_INFO"
	.align	4
        /*0000*/ 	.byte	0x02, 0x09, 0x00, 0x00, 0x02, 0x02, 0x01, 0x00, 0x02, 0x05, 0x05, 0x00, 0x03, 0x07, 0x01, 0x01
        /*0010*/ 	.byte	0x02, 0x03, 0x00, 0x00, 0x02, 0x06, 0x01, 0x00, 0x04, 0x0b, 0x08, 0x00, 0x09, 0x00, 0x00, 0x00
        /*0020*/ 	.byte	0x00, 0x00, 0x00, 0x00


//--------------------- .nv.info._Z12histogramGPUPcPji --------------------------
	.section	.nv.info._Z12histogramGPUPcPji,"",@"SHT_CUDA_INFO"
	.sectionflags	@""
	.align	4


	//----- nvinfo : EIATTR_CUDA_API_VERSION
	.align		4
        /*0000*/ 	.byte	0x04, 0x37
        /*0002*/ 	.short	(.L_7 - .L_6)
.L_6:
        /*0004*/ 	.word	0x00000082


	//----- nvinfo : EIATTR_KPARAM_INFO
	.align		4
.L_7:
        /*0008*/ 	.byte	0x04, 0x17
        /*000a*/ 	.short	(.L_9 - .L_8)
.L_8:
        /*000c*/ 	.word	0x00000000
        /*0010*/ 	.short	0x0002
        /*0012*/ 	.short	0x0010
        /*0014*/ 	.byte	0x00, 0xf0, 0x11, 0x00


	//----- nvinfo : EIATTR_KPARAM_INFO
	.align		4
.L_9:
        /*0018*/ 	.byte	0x04, 0x17
        /*001a*/ 	.short	(.L_11 - .L_10)
.L_10:
        /*001c*/ 	.word	0x00000000
        /*0020*/ 	.short	0x0001
        /*0022*/ 	.short	0x0008
        /*0024*/ 	.byte	0x00, 0xf5, 0x21, 0x00


	//----- nvinfo : EIATTR_KPARAM_INFO
	.align		4
.L_11:
        /*0028*/ 	.byte	0x04, 0x17
        /*002a*/ 	.short	(.L_13 - .L_12)
.L_12:
        /*002c*/ 	.word	0x00000000
        /*0030*/ 	.short	0x0000
        /*0032*/ 	.short	0x0000
        /*0034*/ 	.byte	0x00, 0xf5, 0x21, 0x00


	//----- nvinfo : EIATTR_SPARSE_MMA_MASK
	.align		4
.L_13:
        /*0038*/ 	.byte	0x03, 0x50
        /*003a*/ 	.short	0x0000


	//----- nvinfo : EIATTR_MAXREG_COUNT
	.align		4
        /*003c*/ 	.byte	0x03, 0x1b
        /*003e*/ 	.short	0x00ff


	//----- nvinfo : EIATTR_NUM_BARRIERS
	.align		4
        /*0040*/ 	.byte	0x02, 0x4c
        /*0042*/ 	.byte	0x01
	.zero		1


	//----- nvinfo : EIATTR_MERCURY_ISA_VERSION
	.align		4
        /*0044*/ 	.byte	0x03, 0x5f
        /*0046*/ 	.short	0x0101


	//----- nvinfo : EIATTR_VRC_CTA_INIT_COUNT
	.align		4
        /*0048*/ 	.byte	0x02, 0x4a
	.zero		1
	.zero		1


	//----- nvinfo : EIATTR_EXIT_INSTR_OFFSETS
	.align		4
        /*004c*/ 	.byte	0x04, 0x1c
        /*004e*/ 	.short	(.L_15 - .L_14)


	//   ....[0]....
.L_14:
        /*0050*/ 	.word	0x00000490


	//   ....[1]....
        /*0054*/ 	.word	0x000005b0


	//----- nvinfo : EIATTR_CRS_STACK_SIZE
	.align		4
.L_15:
        /*0058*/ 	.byte	0x04, 0x1e
        /*005a*/ 	.short	(.L_17 - .L_16)
.L_16:
        /*005c*/ 	.word	0x00000000


	//----- nvinfo : EIATTR_CBANK_PARAM_SIZE
	.align		4
.L_17:
        /*0060*/ 	.byte	0x03, 0x19
        /*0062*/ 	.short	0x0014


	//----- nvinfo : EIATTR_PARAM_CBANK
	.align		4
        /*0064*/ 	.byte	0x04, 0x0a
        /*0066*/ 	.short	(.L_19 - .L_18)
	.align		4
.L_18:
        /*0068*/ 	.word	index@(.nv.constant0._Z12histogramGPUPcPji)
        /*006c*/ 	.short	0x0380
        /*006e*/ 	.short	0x0014


	//----- nvinfo : EIATTR_SW_WAR
	.align		4
.L_19:
        /*0070*/ 	.byte	0x04, 0x36
        /*0072*/ 	.short	(.L_21 - .L_20)
.L_20:
        /*0074*/ 	.word	0x00000008
.L_21:


//--------------------- .nv.callgraph             --------------------------
	.section	.nv.callgraph,"",@"SHT_CUDA_CALLGRAPH"
	.align	4
	.sectionentsize	8
	.align		4
        /*0000*/ 	.word	0x00000000
	.align		4
        /*0004*/ 	.word	0xffffffff
	.align		4
        /*0008*/ 	.word	0x00000000
	.align		4
        /*000c*/ 	.word	0xfffffffe
	.align		4
        /*0010*/ 	.word	0x00000000
	.align		4
        /*0014*/ 	.word	0xfffffffd
	.align		4
        /*0018*/ 	.word	0x00000000
	.align		4
        /*001c*/ 	.word	0xfffffffc


//--------------------- .text._Z12histogramGPUPcPji --------------------------
	.section	.text._Z12histogramGPUPcPji,"ax",@progbits
	.align	128
        .global         _Z12histogramGPUPcPji
        .type           _Z12histogramGPUPcPji,@function
        .size           _Z12histogramGPUPcPji,(.L_x_14 - _Z12histogramGPUPcPji)
        .other          _Z12histogramGPUPcPji,@"STO_CUDA_ENTRY STV_DEFAULT"
_Z12histogramGPUPcPji:
.text._Z12histogramGPUPcPji:
[----:B------:R-:W-:Y:S01]  /*0000*/  LDC R1, c[0x0][0x37c] ;  /* 0x0000df00ff017b82 */ /* 0x000fe20000000800 */
[----:B------:R-:W0:Y:S07]  /*0010*/  S2R R5, SR_TID.X ;  /* 0x0000000000057919 */ /* 0x000e2e0000002100 */
[----:B------:R-:W1:Y:S01]  /*0020*/  S2UR UR4, SR_CTAID.X ;  /* 0x00000000000479c3 */ /* 0x000e620000002500 */
[----:B------:R-:W-:Y:S07]  /*0030*/  BSSY.RECONVERGENT B0, `(.L_x_0) ;  /* 0x000000f000007945 */ /* 0x000fee0003800200 */
[----:B------:R-:W1:Y:S01]  /*0040*/  LDC R9, c[0x0][0x360] ;  /* 0x0000d800ff097b82 */ /* 0x000e620000000800 */
[----:B0-----:R-:W-:Y:S01]  /*0050*/  ISETP.GT.U32.AND P0, PT, R5, 0x4, PT ;  /* 0x000000040500780c */ /* 0x001fe20003f04070 */
[----:B-1----:R-:W-:-:S12]  /*0060*/  IMAD R0, R9, UR4, R5 ;  /* 0x0000000409007c24 */ /* 0x002fd8000f8e0205 */
[----:B------:R-:W-:Y:S05]  /*0070*/  @P0 BRA `(.L_x_1) ;  /* 0x0000000000280947 */ /* 0x000fea0003800000 */
[----:B------:R-:W0:Y:S01]  /*0080*/  S2UR UR5, SR_CgaCtaId ;  /* 0x00000000000579c3 */ /* 0x000e220000008800 */
[----:B------:R-:W-:Y:S01]  /*0090*/  UMOV UR4, 0x400 ;  /* 0x0000040000047882 */ /* 0x000fe20000000000 */
[----:B------:R-:W-:Y:S01]  /*00a0*/  IMAD.MOV.U32 R3, RZ, RZ, R5 ;  /* 0x000000ffff037224 */ /* 0x000fe200078e0005 */
[----:B0-----:R-:W-:-:S06]  /*00b0*/  ULEA UR4, UR5, UR4, 0x18 ;  /* 0x0000000405047291 */ /* 0x001fcc000f8ec0ff */
[----:B------:R-:W-:-:S07]  /*00c0*/  LEA R2, R5, UR4, 0x2 ;  /* 0x0000000405027c11 */ /* 0x000fce000f8e10ff */
.L_x_2:
[----:B------:R-:W-:Y:S01]  /*00d0*/  IMAD.IADD R3, R9, 0x1, R3 ;  /* 0x0000000109037824 */ /* 0x000fe200078e0203 */
[----:B------:R0:W-:Y:S04]  /*00e0*/  STS [R2], RZ ;  /* 0x000000ff02007388 */ /* 0x0001e80000000800 */
[----:B------:R-:W-:Y:S01]  /*00f0*/  ISETP.GE.U32.AND P0, PT, R3, 0x5, PT ;  /* 0x000000050300780c */ /* 0x000fe20003f06070 */
[----:B0-----:R-:W-:-:S12]  /*0100*/  IMAD R2, R9, 0x4, R2 ;  /* 0x0000000409027824 */ /* 0x001fd800078e0202 */
[----:B------:R-:W-:Y:S05]  /*0110*/  @!P0 BRA `(.L_x_2) ;  /* 0xfffffffc00ec8947 */ /* 0x000fea000383ffff */
.L_x_1:
[----:B------:R-:W-:Y:S05]  /*0120*/  BSYNC.RECONVERGENT B0 ;  /* 0x0000000000007941 */ /* 0x000fea0003800200 */
.L_x_0:
[----:B------:R-:W0:Y:S01]  /*0130*/  LDCU UR4, c[0x0][0x390] ;  /* 0x00007200ff0477ac */ /* 0x000e220008000800 */
[----:B------:R-:W-:Y:S01]  /*0140*/  BSSY.RECONVERGENT B0, `(.L_x_3) ;  /* 0x0000029000007945 */ /* 0x000fe20003800200 */
[----:B------:R-:W-:Y:S01]  /*0150*/  IMAD.MOV.U32 R4, RZ, RZ, -0x1 ;  /* 0xffffffffff047424 */ /* 0x000fe200078e00ff */
[----:B------:R-:W1:Y:S01]  /*0160*/  LDCU.64 UR6, c[0x0][0x358] ;  /* 0x00006b00ff0677ac */ /* 0x000e620008000a00 */
[----:B------:R-:W-:Y:S01]  /*0170*/  IMAD.MOV.U32 R6, RZ, RZ, RZ ;  /* 0x000000ffff067224 */ /* 0x000fe200078e00ff */
[----:B------:R-:W2:Y:S01]  /*0180*/  LDCU UR10, c[0x0][0x390] ;  /* 0x00007200ff0a77ac */ /* 0x000ea20008000800 */
[----:B------:R-:W3:Y:S01]  /*0190*/  LDCU.64 UR8, c[0x0][0x380] ;  /* 0x00007000ff0877ac */ /* 0x000ee20008000a00 */
[----:B------:R-:W-:Y:S01]  /*01a0*/  BAR.SYNC.DEFER_BLOCKING 0x0 ;  /* 0x0000000000007b1d */ /* 0x000fe20000010000 */
[----:B0-----:R-:W-:-:S13]  /*01b0*/  ISETP.GE.AND P0, PT, R0, UR4, PT ;  /* 0x0000000400007c0c */ /* 0x001fda000bf06270 */
[----:B-123--:R-:W-:Y:S05]  /*01c0*/  @P0 BRA `(.L_x_4) ;  /* 0x0000000000800947 */ /* 0x00efea0003800000 */
[----:B------:R-:W0:Y:S01]  /*01d0*/  LDCU UR4, c[0x0][0x370] ;  /* 0x00006e00ff0477ac */ /* 0x000e220008000800 */
[----:B------:R-:W-:Y:S02]  /*01e0*/  IMAD.MOV.U32 R6, RZ, RZ, RZ ;  /* 0x000000ffff067224 */ /* 0x000fe400078e00ff */
[----:B------:R-:W-:Y:S02]  /*01f0*/  IMAD.MOV.U32 R4, RZ, RZ, -0x1 ;  /* 0xffffffffff047424 */ /* 0x000fe400078e00ff */
[----:B0-----:R-:W-:-:S07]  /*0200*/  IMAD R7, R9, UR4, RZ ;  /* 0x0000000409077c24 */ /* 0x001fce000f8e02ff */
.L_x_7:
[----:B0-----:R-:W-:-:S04]  /*0210*/  IADD3 R2, P0, PT, R0, UR8, RZ ;  /* 0x0000000800027c10 */ /* 0x001fc8000ff1e0ff */
[----:B------:R-:W-:-:S05]  /*0220*/  LEA.HI.X.SX32 R3, R0, UR9, 0x1, P0 ;  /* 0x0000000900037c11 */ /* 0x000fca00080f0eff */
[----:B------:R-:W2:Y:S01]  /*0230*/  LDG.E.U8 R2, desc[UR6][R2.64] ;  /* 0x0000000602027981 */ /* 0x000ea2000c1e1100 */
[----:B------:R-:W-:Y:S01]  /*0240*/  IADD3 R0, PT, PT, R7, R0, RZ ;  /* 0x0000000007007210 */ /* 0x000fe20007ffe0ff */
[----:B------:R-:W-:Y:S03]  /*0250*/  BSSY.RECONVERGENT B1, `(.L_x_5) ;  /* 0x0000016000017945 */ /* 0x000fe60003800200 */
[----:B------:R-:W-:Y:S01]  /*0260*/  ISETP.GE.AND P0, PT, R0, UR10, PT ;  /* 0x0000000a00007c0c */ /* 0x000fe2000bf06270 */
[----:B--2---:R-:W-:-:S05]  /*0270*/  VIADD R8, R2, 0xffffff9f ;  /* 0xffffff9f02087836 */ /* 0x004fca0000000000 */
[----:B------:R-:W-:-:S04]  /*0280*/  LOP3.LUT R8, R8, 0xff, RZ, 0xc0, !PT ;  /* 0x000000ff08087812 */ /* 0x000fc800078ec0ff */
[----:B------:R-:W-:-:S13]  /*0290*/  ISETP.GT.U32.AND P1, PT, R8, 0x19, PT ;  /* 0x000000190800780c */ /* 0x000fda0003f24070 */
[----:B------:R-:W-:Y:S05]  /*02a0*/  @P1 BRA `(.L_x_6) ;  /* 0x0000000000401947 */ /* 0x000fea0003800000 */
[----:B------:R-:W-:-:S05]  /*02b0*/  IMAD R2, R8, 0xab, RZ ;  /* 0x000000ab08027824 */ /* 0x000fca00078e02ff */
[----:B------:R-:W-:Y:S01]  /*02c0*/  SHF.R.U32.HI R11, RZ, 0xa, R2 ;  /* 0x0000000aff0b7819 */ /* 0x000fe20000011602 */
[----:B------:R-:W-:-:S03]  /*02d0*/  IMAD.MOV.U32 R2, RZ, RZ, R6 ;  /* 0x000000ffff027224 */ /* 0x000fc600078e0006 */
[----:B------:R-:W-:-:S13]  /*02e0*/  ISETP.NE.AND P1, PT, R4, R11, PT ;  /* 0x0000000b0400720c */ /* 0x000fda0003f25270 */
[----:B------:R-:W-:Y:S01]  /*02f0*/  @!P1 VIADD R6, R6, 0x1 ;  /* 0x0000000106069836 */ /* 0x000fe20000000000 */
[----:B------:R-:W-:Y:S06]  /*0300*/  @!P1 BRA `(.L_x_6) ;  /* 0x0000000000289947 */ /* 0x000fec0003800000 */
[----:B------:R-:W-:Y:S01]  /*0310*/  ISETP.NE.AND P1, PT, R6, RZ, PT ;  /* 0x000000ff0600720c */ /* 0x000fe20003f25270 */
[----:B------:R-:W-:Y:S02]  /*0320*/  IMAD.MOV.U32 R4, RZ, RZ, R11 ;  /* 0x000000ffff047224 */ /* 0x000fe400078e000b */
[----:B------:R-:W-:-:S10]  /*0330*/  IMAD.MOV.U32 R6, RZ, RZ, 0x1 ;  /* 0x00000001ff067424 */ /* 0x000fd400078e00ff */
[----:B------:R-:W-:Y:S05]  /*0340*/  @!P1 BRA `(.L_x_6) ;  /* 0x0000000000189947 */ /* 0x000fea0003800000 */
[----:B------:R-:W0:Y:S01]  /*0350*/  S2UR UR5, SR_CgaCtaId ;  /* 0x00000000000579c3 */ /* 0x000e220000008800 */
[----:B------:R-:W-:Y:S01]  /*0360*/  UMOV UR4, 0x400 ;  /* 0x0000040000047882 */ /* 0x000fe20000000000 */
[----:B------:R-:W-:Y:S01]  /*0370*/  MOV R4, R11 ;  /* 0x0000000b00047202 */ /* 0x000fe20000000f00 */
[----:B0-----:R-:W-:-:S06]  /*0380*/  ULEA UR4, UR5, UR4, 0x18 ;  /* 0x0000000405047291 */ /* 0x001fcc000f8ec0ff */
[----:B------:R-:W-:-:S05]  /*0390*/  LEA R3, R11, UR4, 0x2 ;  /* 0x000000040b037c11 */ /* 0x000fca000f8e10ff */
[----:B------:R0:W-:Y:S02]  /*03a0*/  ATOMS.ADD RZ, [R3], R2 ;  /* 0x0000000203ff738c */ /* 0x0001e40000000000 */
.L_x_6:
[----:B------:R-:W-:Y:S05]  /*03b0*/  BSYNC.RECONVERGENT B1 ;  /* 0x0000000000017941 */ /* 0x000fea0003800200 */
.L_x_5:
[----:B------:R-:W-:Y:S05]  /*03c0*/  @!P0 BRA `(.L_x_7) ;  /* 0xfffffffc00908947 */ /* 0x000fea000383ffff */
.L_x_4:
[----:B------:R-:W-:Y:S05]  /*03d0*/  BSYNC.RECONVERGENT B0 ;  /* 0x0000000000007941 */ /* 0x000fea0003800200 */
.L_x_3:
[----:B------:R-:W-:Y:S01]  /*03e0*/  ISETP.NE.AND P0, PT, R6, RZ, PT ;  /* 0x000000ff0600720c */ /* 0x000fe20003f05270 */
[----:B------:R-:W-:Y:S01]  /*03f0*/  BSSY.RECONVERGENT B0, `(.L_x_8) ;  /* 0x0000008000007945 */ /* 0x000fe20003800200 */
[----:B------:R-:W-:-:S11]  /*0400*/  ISETP.GT.U32.AND P1, PT, R5, 0x4, PT ;  /* 0x000000040500780c */ /* 0x000fd60003f24070 */
[----:B------:R-:W-:Y:S05]  /*0410*/  @!P0 BRA `(.L_x_9) ;  /* 0x0000000000148947 */ /* 0x000fea0003800000 */
[----:B------:R-:W1:Y:S01]  /*0420*/  S2UR UR5, SR_CgaCtaId ;  /* 0x00000000000579c3 */ /* 0x000e620000008800 */
[----:B------:R-:W-:Y:S02]  /*0430*/  UMOV UR4, 0x400 ;  /* 0x0000040000047882 */ /* 0x000fe40000000000 */
[----:B-1----:R-:W-:-:S06]  /*0440*/  ULEA UR4, UR5, UR4, 0x18 ;  /* 0x0000000405047291 */ /* 0x002fcc000f8ec0ff */
[----:B0-----:R-:W-:-:S05]  /*0450*/  LEA R3, R4, UR4, 0x2 ;  /* 0x0000000404037c11 */ /* 0x001fca000f8e10ff */
[----:B------:R1:W-:Y:S02]  /*0460*/  ATOMS.ADD RZ, [R3], R6 ;  /* 0x0000000603ff738c */ /* 0x0003e40000000000 */
.L_x_9:
[----:B------:R-:W-:Y:S05]  /*0470*/  BSYNC.RECONVERGENT B0 ;  /* 0x0000000000007941 */ /* 0x000fea0003800200 */
.L_x_8:
[----:B------:R-:W-:Y:S06]  /*0480*/  BAR.SYNC.DEFER_BLOCKING 0x0 ;  /* 0x0000000000007b1d */ /* 0x000fec0000010000 */
[----:B------:R-:W-:Y:S05]  /*0490*/  @P1 EXIT ;  /* 0x000000000000194d */ /* 0x000fea0003800000 */
[----:B------:R-:W2:Y:S01]  /*04a0*/  S2UR UR5, SR_CgaCtaId ;  /* 0x00000000000579c3 */ /* 0x000ea20000008800 */
[----:B------:R-:W-:-:S07]  /*04b0*/  UMOV UR4, 0x400 ;  /* 0x0000040000047882 */ /* 0x000fce0000000000 */
[----:B01----:R-:W0:Y:S01]  /*04c0*/  LDC.64 R2, c[0x0][0x388] ;  /* 0x0000e200ff027b82 */ /* 0x003e220000000a00 */
[----:B--2---:R-:W-:-:S06]  /*04d0*/  ULEA UR4, UR5, UR4, 0x18 ;  /* 0x0000000405047291 */ /* 0x004fcc000f8ec0ff */
[C---:B------:R-:W-:Y:S01]  /*04e0*/  LEA R0, R5.reuse, UR4, 0x2 ;  /* 0x0000000405007c11 */ /* 0x040fe2000f8e10ff */
[----:B0-----:R-:W-:-:S07]  /*04f0*/  IMAD.WIDE.U32 R2, R5, 0x4, R2 ;  /* 0x0000000405027825 */ /* 0x001fce00078e0002 */
.L_x_12:
[----:B------:R-:W0:Y:S01]  /*0500*/  LDS R7, [R0] ;  /* 0x0000000000077984 */ /* 0x000e220000000800 */
[----:B------:R-:W-:Y:S01]  /*0510*/  IMAD.IADD R5, R9, 0x1, R5 ;  /* 0x0000000109057824 */ /* 0x000fe200078e0205 */
[----:B------:R-:W-:Y:S04]  /*0520*/  BSSY.RECONVERGENT B0, `(.L_x_10) ;  /* 0x0000005000007945 */ /* 0x000fe80003800200 */
[----:B------:R-:W-:Y:S02]  /*0530*/  ISETP.GE.U32.AND P1, PT, R5, 0x5, PT ;  /* 0x000000050500780c */ /* 0x000fe40003f26070 */
[----:B0-----:R-:W-:-:S13]  /*0540*/  ISETP.GE.AND P0, PT, R7, 0x1, PT ;  /* 0x000000010700780c */ /* 0x001fda0003f06270 */
[----:B------:R-:W-:Y:S05]  /*0550*/  @!P0 BRA `(.L_x_11) ;  /* 0x0000000000048947 */ /* 0x000fea0003800000 */
[----:B------:R0:W-:Y:S02]  /*0560*/  REDG.E.ADD.STRONG.GPU desc[UR6][R2.64], R7 ;  /* 0x000000070200798e */ /* 0x0001e4000c12e106 */
.L_x_11:
[----:B------:R-:W-:Y:S05]  /*0570*/  BSYNC.RECONVERGENT B0 ;  /* 0x0000000000007941 */ /* 0x000fea0003800200 */
.L_x_10:
[C---:B------:R-:W-:Y:S02]  /*0580*/  IMAD R0, R9.reuse, 0x4, R0 ;  /* 0x0000000409007824 */ /* 0x040fe400078e0200 */
[----:B0-----:R-:W-:Y:S01]  /*0590*/  IMAD.WIDE.U32 R2, R9, 0x4, R2 ;  /* 0x0000000409027825 */ /* 0x001fe200078e0002 */
[----:B------:R-:W-:Y:S06]  /*05a0*/  @!P1 BRA `(.L_x_12) ;  /* 0xfffffffc00d49947 */ /* 0x000fec000383ffff */
[----:B------:R-:W-:Y:S05]  /*05b0*/  EXIT ;  /* 0x000000000000794d */ /* 0x000fea0003800000 */
.L_x_13:
[----:B------:R-:W-:-:S00]  /*05c0*/  BRA `(.L_x_13) ;  /* 0xfffffffc00fc7947 */ /* 0x000fc0000383ffff */
[----:B------:R-:W-:-:S00]  /*05d0*/  NOP ;  /* 0x0000000000007918 */ /* 0x000fc00000000000 */
        /* <DEDUP_REMOVED lines=10> */
.L_x_14:


//--------------------- .nv.shared._Z12histogramGPUPcPji --------------------------
	.section	.nv.shared._Z12histogramGPUPcPji,"aw",@nobits
	.sectionflags	@""
	.align	4
.nv.shared._Z12histogramGPUPcPji:
	.zero		1044


//--------------------- .nv.shared.reserved.0     --------------------------
	.section	.nv.shared.reserved.0,"aw",@nobits
	.weak		__nv_reservedSMEM_offset_0_alias
	.size		__nv_reservedSMEM_offset_0_alias, 0, 64
	.other		__nv_reservedSMEM_offset_0_alias,@"STO_CUDA_RESERVED_SHARED STV_DEFAULT"
__nv_reservedSMEM_offset_0_alias:
	.zero		0
	.zero		64


//--------------------- .nv.constant0._Z12histogramGPUPcPji --------------------------
	.section	.nv.constant0._Z12histogramGPUPcPji,"a",@progbits
	.sectionflags	@""
	.align	4
.nv.constant0._Z12histogramGPUPcPji:
	.zero		916


//--------------------- SYMBOLS --------------------------

	.type		.nv.reservedSmem.offset0,@object
	.size		.nv.reservedSmem.offset0,0x4
	.type		.nv.reservedSmem.cap,@object
	.size		.nv.reservedSmem.cap,0x4
